//
// Generated by NVIDIA NVVM Compiler
//
// Compiler Build ID: CL-36424714
// Cuda compilation tools, release 13.0, V13.0.88
// Based on NVVM 20.0.0
//

.version 9.0
.target sm_100
.address_size 64

	// .globl	_Z14gpu_vector_dotPfS_S_
// _ZZ14gpu_vector_dotPfS_S_E11partial_sum has been demoted

.visible .entry _Z14gpu_vector_dotPfS_S_(
	.param .u64 .ptr .align 1 _Z14gpu_vector_dotPfS_S__param_0,
	.param .u64 .ptr .align 1 _Z14gpu_vector_dotPfS_S__param_1,
	.param .u64 .ptr .align 1 _Z14gpu_vector_dotPfS_S__param_2
)
{
	.reg .pred 	%p<7>;
	.reg .b32 	%r<18>;
	.reg .b32 	%f<14>;
	.reg .b64 	%rd<12>;
	// demoted variable
	.shared .align 4 .b8 _ZZ14gpu_vector_dotPfS_S_E11partial_sum[2048];
	ld.param.u64 	%rd3, [_Z14gpu_vector_dotPfS_S__param_0];
	ld.param.u64 	%rd4, [_Z14gpu_vector_dotPfS_S__param_1];
	ld.param.u64 	%rd5, [_Z14gpu_vector_dotPfS_S__param_2];
	mov.u32 	%r1, %tid.x;
	mov.u32 	%r2, %ctaid.x;
	mov.u32 	%r17, %ntid.x;
	mad.lo.s32 	%r16, %r2, %r17, %r1;
	setp.gt.u32 	%p1, %r16, 1023;
	mov.f32 	%f13, 0f00000000;
	@%p1 bra 	$L__BB0_3;
	mov.u32 	%r11, %nctaid.x;
	mul.lo.s32 	%r5, %r17, %r11;
	cvta.to.global.u64 	%rd1, %rd3;
	cvta.to.global.u64 	%rd2, %rd4;
	mov.f32 	%f13, 0f00000000;
$L__BB0_2:
	mul.wide.u32 	%rd6, %r16, 4;
	add.s64 	%rd7, %rd1, %rd6;
	ld.global.f32 	%f6, [%rd7];
	add.s64 	%rd8, %rd2, %rd6;
	ld.global.f32 	%f7, [%rd8];
	fma.rn.f32 	%f13, %f6, %f7, %f13;
	add.s32 	%r16, %r16, %r5;
	setp.lt.u32 	%p2, %r16, 1024;
	@%p2 bra 	$L__BB0_2;
$L__BB0_3:
	shl.b32 	%r12, %r1, 2;
	mov.u32 	%r13, _ZZ14gpu_vector_dotPfS_S_E11partial_sum;
	add.s32 	%r8, %r13, %r12;
	st.shared.f32 	[%r8], %f13;
	bar.sync 	0;
	setp.lt.u32 	%p3, %r17, 2;
	@%p3 bra 	$L__BB0_7;
$L__BB0_4:
	shr.u32 	%r10, %r17, 1;
	setp.ge.u32 	%p4, %r1, %r10;
	@%p4 bra 	$L__BB0_6;
	shl.b32 	%r14, %r10, 2;
	add.s32 	%r15, %r8, %r14;
	ld.shared.f32 	%f8, [%r15];
	ld.shared.f32 	%f9, [%r8];
	add.f32 	%f10, %f8, %f9;
	st.shared.f32 	[%r8], %f10;
$L__BB0_6:
	bar.sync 	0;
	setp.gt.u32 	%p5, %r17, 3;
	mov.u32 	%r17, %r10;
	@%p5 bra 	$L__BB0_4;
$L__BB0_7:
	setp.ne.s32 	%p6, %r1, 0;
	@%p6 bra 	$L__BB0_9;
	ld.shared.f32 	%f11, [_ZZ14gpu_vector_dotPfS_S_E11partial_sum];
	cvta.to.global.u64 	%rd9, %rd5;
	mul.wide.u32 	%rd10, %r2, 4;
	add.s64 	%rd11, %rd9, %rd10;
	st.global.f32 	[%rd11], %f11;
$L__BB0_9:
	ret;

}


// ===== COMPILED SASS (sm_100) =====

	.target	sm_100

	.elftype	@"ET_EXEC"


//--------------------- .note.nv.tkinfo           --------------------------
	.section	.note.nv.tkinfo,"",@"SHT_NOTE"
	.sectionflags	@"SHF_NOTE_NV_TKINFO"
	.tkinfo
        /*0018*/ 	.word	0x00000002
        /*0030*/ 	.string	""
        /*0030*/ 	.string	"ptxas"
        /*0030*/ 	.string	"Cuda compilation tools, release 13.0, V13.0.88"
        /*0030*/ 	.string	"Build cuda_13.0.r13.0/compiler.36424714_0"
        /*0030*/ 	.string	"-arch sm_100 -m 64 "



//--------------------- .note.nv.cuinfo           --------------------------
	.section	.note.nv.cuinfo,"",@"SHT_NOTE"
	.sectionflags	@"SHF_NOTE_NV_CUINFO"
        /*0018*/ 	.short	0x0002
        /*001a*/ 	.short	0x0064
        /*001c*/ 	.short	0x0082
	.zero		2


//--------------------- .nv.info                  --------------------------
	.section	.nv.info,"",@"SHT_CUDA_INFO"
	.align	4


	//----- nvinfo : EIATTR_REGCOUNT
	.align		4
        /*0000*/ 	.byte	0x04, 0x2f
        /*0002*/ 	.short	(.L_1 - .L_0)
	.align		4
.L_0:
        /*0004*/ 	.word	index@(_Z14gpu_vector_dotPfS_S_)
        /*0008*/ 	.word	0x00000012


	//----- nvinfo : EIATTR_FRAME_SIZE
	.align		4
.L_1:
        /*000c*/ 	.byte	0x04, 0x11
        /*000e*/ 	.short	(.L_3 - .L_2)
	.align		4
.L_2:
        /*0010*/ 	.word	index@(_Z14gpu_vector_dotPfS_S_)
        /*0014*/ 	.word	0x00000000


	//----- nvinfo : EIATTR_MIN_STACK_SIZE
	.align		4
.L_3:
        /*0018*/ 	.byte	0x04, 0x12
        /*001a*/ 	.short	(.L_5 - .L_4)
	.align		4
.L_4:
        /*001c*/ 	.word	index@(_Z14gpu_vector_dotPfS_S_)
        /*0020*/ 	.word	0x00000000
.L_5:


//--------------------- .nv.compat                --------------------------
	.section	.nv.compat,"",@"SHT_CUDA_COMPAT_INFO"
	.align	4
        /*0000*/ 	.byte	0x02, 0x09, 0x00, 0x00, 0x02, 0x02, 0x01, 0x00, 0x02, 0x05, 0x05, 0x00, 0x03, 0x07, 0x01, 0x01
        /*0010*/ 	.byte	0x02, 0x03, 0x00, 0x00, 0x02, 0x06, 0x01, 0x00, 0x04, 0x0b, 0x08, 0x00, 0x09, 0x00, 0x00, 0x00
        /*0020*/ 	.byte	0x00, 0x00, 0x00, 0x00


//--------------------- .nv.info._Z14gpu_vector_dotPfS_S_ --------------------------
	.section	.nv.info._Z14gpu_vector_dotPfS_S_,"",@"SHT_CUDA_INFO"
	.sectionflags	@""
	.align	4


	//----- nvinfo : EIATTR_CUDA_API_VERSION
	.align		4
        /*0000*/ 	.byte	0x04, 0x37
        /*0002*/ 	.short	(.L_7 - .L_6)
.L_6:
        /*0004*/ 	.word	0x00000082


	//----- nvinfo : EIATTR_KPARAM_INFO
	.align		4
.L_7:
        /*0008*/ 	.byte	0x04, 0x17
        /*000a*/ 	.short	(.L_9 - .L_8)
.L_8:
        /*000c*/ 	.word	0x00000000
        /*0010*/ 	.short	0x0002
        /*0012*/ 	.short	0x0010
        /*0014*/ 	.byte	0x00, 0xf5, 0x21, 0x00


	//----- nvinfo : EIATTR_KPARAM_INFO
	.align		4
.L_9:
        /*0018*/ 	.byte	0x04, 0x17
        /*001a*/ 	.short	(.L_11 - .L_10)
.L_10:
        /*001c*/ 	.word	0x00000000
        /*0020*/ 	.short	0x0001
        /*0022*/ 	.short	0x0008
        /*0024*/ 	.byte	0x00, 0xf5, 0x21, 0x00


	//----- nvinfo : EIATTR_KPARAM_INFO
	.align		4
.L_11:
        /*0028*/ 	.byte	0x04, 0x17
        /*002a*/ 	.short	(.L_13 - .L_12)
.L_12:
        /*002c*/ 	.word	0x00000000
        /*0030*/ 	.short	0x0000
        /*0032*/ 	.short	0x0000
        /*0034*/ 	.byte	0x00, 0xf5, 0x21, 0x00


	//----- nvinfo : EIATTR_SPARSE_MMA_MASK
	.align		4
.L_13:
        /*0038*/ 	.byte	0x03, 0x50
        /*003a*/ 	.short	0x0000


	//----- nvinfo : EIATTR_MAXREG_COUNT
	.align		4
        /*003c*/ 	.byte	0x03, 0x1b
        /*003e*/ 	.short	0x00ff


	//----- nvinfo : EIATTR_NUM_BARRIERS
	.align		4
        /*0040*/ 	.byte	0x02, 0x4c
        /*0042*/ 	.byte	0x01
	.zero		1


	//----- nvinfo : EIATTR_MERCURY_ISA_VERSION
	.align		4
        /*0044*/ 	.byte	0x03, 0x5f
        /*0046*/ 	.short	0x0101


	//----- nvinfo : EIATTR_VRC_CTA_INIT_COUNT
	.align		4
        /*0048*/ 	.byte	0x02, 0x4a
	.zero		1
	.zero		1


	//----- nvinfo : EIATTR_EXIT_INSTR_OFFSETS
	.align		4
        /*004c*/ 	.byte	0x04, 0x1c
        /*004e*/ 	.short	(.L_15 - .L_14)


	//   ....[0]....
.L_14:
        /*0050*/ 	.word	0x000002d0


	//   ....[1]....
        /*0054*/ 	.word	0x00000350


	//----- nvinfo : EIATTR_CRS_STACK_SIZE
	.align		4
.L_15:
        /*0058*/ 	.byte	0x04, 0x1e
        /*005a*/ 	.short	(.L_17 - .L_16)
.L_16:
        /*005c*/ 	.word	0x00000000


	//----- nvinfo : EIATTR_CBANK_PARAM_SIZE
	.align		4
.L_17:
        /*0060*/ 	.byte	0x03, 0x19
        /*0062*/ 	.short	0x0018


	//----- nvinfo : EIATTR_PARAM_CBANK
	.align		4
        /*0064*/ 	.byte	0x04, 0x0a
        /*0066*/ 	.short	(.L_19 - .L_18)
	.align		4
.L_18:
        /*0068*/ 	.word	index@(.nv.constant0._Z14gpu_vector_dotPfS_S_)
        /*006c*/ 	.short	0x0380
        /*006e*/ 	.short	0x0018


	//----- nvinfo : EIATTR_SW_WAR
	.align		4
.L_19:
        /*0070*/ 	.byte	0x04, 0x36
        /*0072*/ 	.short	(.L_21 - .L_20)
.L_20:
        /*0074*/ 	.word	0x00000008
.L_21:


//--------------------- .nv.callgraph             --------------------------
	.section	.nv.callgraph,"",@"SHT_CUDA_CALLGRAPH"
	.align	4
	.sectionentsize	8
	.align		4
        /*0000*/ 	.word	0x00000000
	.align		4
        /*0004*/ 	.word	0xffffffff
	.align		4
        /*0008*/ 	.word	0x00000000
	.align		4
        /*000c*/ 	.word	0xfffffffe
	.align		4
        /*0010*/ 	.word	0x00000000
	.align		4
        /*0014*/ 	.word	0xfffffffd
	.align		4
        /*0018*/ 	.word	0x00000000
	.align		4
        /*001c*/ 	.word	0xfffffffc


//--------------------- .text._Z14gpu_vector_dotPfS_S_ --------------------------
	.section	.text._Z14gpu_vector_dotPfS_S_,"ax",@progbits
	.align	128
        .global         _Z14gpu_vector_dotPfS_S_
        .type           _Z14gpu_vector_dotPfS_S_,@function
        .size           _Z14gpu_vector_dotPfS_S_,(.L_x_6 - _Z14gpu_vector_dotPfS_S_)
        .other          _Z14gpu_vector_dotPfS_S_,@"STO_CUDA_ENTRY STV_DEFAULT"
_Z14gpu_vector_dotPfS_S_:
.text._Z14gpu_vector_dotPfS_S_:
[----:B------:R-:W-:Y:S01]  /*0000*/  LDC R1, c[0x0][0x37c] ;  /* 0x0000df00ff017b82 */ /* 0x000fe20000000800 */
[----:B------:R-:W0:Y:S01]  /*0010*/  S2R R12, SR_TID.X ;  /* 0x00000000000c7919 */ /* 0x000e220000002100 */
[----:B------:R-:W1:Y:S01]  /*0020*/  LDCU UR4, c[0x0][0x360] ;  /* 0x00006c00ff0477ac */ /* 0x000e620008000800 */
[----:B------:R-:W-:Y:S01]  /*0030*/  BSSY.RECONVERGENT B0, `(.L_x_0) ;  /* 0x0000015000007945 */ /* 0x000fe20003800200 */
[----:B------:R-:W-:Y:S01]  /*0040*/  IMAD.MOV.U32 R11, RZ, RZ, RZ ;  /* 0x000000ffff0b7224 */ /* 0x000fe200078e00ff */
[----:B------:R-:W0:Y:S01]  /*0050*/  S2R R13, SR_CTAID.X ;  /* 0x00000000000d7919 */ /* 0x000e220000002500 */
[----:B------:R-:W2:Y:S01]  /*0060*/  LDCU.64 UR6, c[0x0][0x358] ;  /* 0x00006b00ff0677ac */ /* 0x000ea20008000a00 */
[----:B-1----:R-:W-:Y:S02]  /*0070*/  IMAD.U32 R10, RZ, RZ, UR4 ;  /* 0x00000004ff0a7e24 */ /* 0x002fe4000f8e00ff */
[----:B0-----:R-:W-:-:S05]  /*0080*/  IMAD R0, R13, UR4, R12 ;  /* 0x000000040d007c24 */ /* 0x001fca000f8e020c */
[----:B------:R-:W-:-:S13]  /*0090*/  ISETP.GT.U32.AND P0, PT, R0, 0x3ff, PT ;  /* 0x000003ff0000780c */ /* 0x000fda0003f04070 */
[----:B--2---:R-:W-:Y:S05]  /*00a0*/  @P0 BRA `(.L_x_1) ;  /* 0x0000000000340947 */ /* 0x004fea0003800000 */
[----:B------:R-:W0:Y:S01]  /*00b0*/  LDC.64 R6, c[0x0][0x380] ;  /* 0x0000e000ff067b82 */ /* 0x000e220000000a00 */
[----:B------:R-:W1:Y:S01]  /*00c0*/  LDCU UR4, c[0x0][0x370] ;  /* 0x00006e00ff0477ac */ /* 0x000e620008000800 */
[----:B------:R-:W-:-:S06]  /*00d0*/  HFMA2 R11, -RZ, RZ, 0, 0 ;  /* 0x00000000ff0b7431 */ /* 0x000fcc00000001ff */
[----:B------:R-:W2:Y:S01]  /*00e0*/  LDC.64 R8, c[0x0][0x388] ;  /* 0x0000e200ff087b82 */ /* 0x000ea20000000a00 */
[----:B-1----:R-:W-:-:S07]  /*00f0*/  IMAD R15, R10, UR4, RZ ;  /* 0x000000040a0f7c24 */ /* 0x002fce000f8e02ff */
.L_x_2:
[----:B0-----:R-:W-:-:S04]  /*0100*/  IMAD.WIDE.U32 R2, R0, 0x4, R6 ;  /* 0x0000000400027825 */ /* 0x001fc800078e0006 */
[----:B--2---:R-:W-:Y:S02]  /*0110*/  IMAD.WIDE.U32 R4, R0, 0x4, R8 ;  /* 0x0000000400047825 */ /* 0x004fe400078e0008 */
[----:B------:R-:W2:Y:S04]  /*0120*/  LDG.E R2, desc[UR6][R2.64] ;  /* 0x0000000602027981 */ /* 0x000ea8000c1e1900 */
[----:B------:R-:W2:Y:S01]  /*0130*/  LDG.E R4, desc[UR6][R4.64] ;  /* 0x0000000604047981 */ /* 0x000ea2000c1e1900 */
[----:B------:R-:W-:-:S05]  /*0140*/  IMAD.IADD R0, R15, 0x1, R0 ;  /* 0x000000010f007824 */ /* 0x000fca00078e0200 */
[----:B------:R-:W-:Y:S01]  /*0150*/  ISETP.GE.U32.AND P0, PT, R0, 0x400, PT ;  /* 0x000004000000780c */ /* 0x000fe20003f06070 */
[----:B--2---:R-:W-:-:S12]  /*0160*/  FFMA R11, R2, R4, R11 ;  /* 0x00000004020b7223 */ /* 0x004fd8000000000b */
[----:B------:R-:W-:Y:S05]  /*0170*/  @!P0 BRA `(.L_x_2) ;  /* 0xfffffffc00e08947 */ /* 0x000fea000383ffff */
.L_x_1:
[----:B------:R-:W-:Y:S05]  /*0180*/  BSYNC.RECONVERGENT B0 ;  /* 0x0000000000007941 */ /* 0x000fea0003800200 */
.L_x_0:
[----:B------:R-:W0:Y:S01]  /*0190*/  S2UR UR5, SR_CgaCtaId ;  /* 0x00000000000579c3 */ /* 0x000e220000008800 */
[----:B------:R-:W-:Y:S01]  /*01a0*/  UMOV UR4, 0x400 ;  /* 0x0000040000047882 */ /* 0x000fe20000000000 */
[----:B------:R-:W-:Y:S02]  /*01b0*/  ISETP.GE.U32.AND P1, PT, R10, 0x2, PT ;  /* 0x000000020a00780c */ /* 0x000fe40003f26070 */
[----:B------:R-:W-:Y:S01]  /*01c0*/  ISETP.NE.AND P0, PT, R12, RZ, PT ;  /* 0x000000ff0c00720c */ /* 0x000fe20003f05270 */
[----:B0-----:R-:W-:-:S06]  /*01d0*/  ULEA UR4, UR5, UR4, 0x18 ;  /* 0x0000000405047291 */ /* 0x001fcc000f8ec0ff */
[----:B------:R-:W-:-:S05]  /*01e0*/  LEA R0, R12, UR4, 0x2 ;  /* 0x000000040c007c11 */ /* 0x000fca000f8e10ff */
[----:B------:R0:W-:Y:S01]  /*01f0*/  STS [R0], R11 ;  /* 0x0000000b00007388 */ /* 0x0001e20000000800 */
[----:B------:R-:W-:Y:S06]  /*0200*/  BAR.SYNC.DEFER_BLOCKING 0x0 ;  /* 0x0000000000007b1d */ /* 0x000fec0000010000 */
[----:B------:R-:W-:Y:S05]  /*0210*/  @!P1 BRA `(.L_x_3) ;  /* 0x00000000002c9947 */ /* 0x000fea0003800000 */
.L_x_4:
[----:B------:R-:W-:-:S04]  /*0220*/  SHF.R.U32.HI R5, RZ, 0x1, R10 ;  /* 0x00000001ff057819 */ /* 0x000fc8000001160a */
[----:B------:R-:W-:-:S13]  /*0230*/  ISETP.GE.U32.AND P1, PT, R12, R5, PT ;  /* 0x000000050c00720c */ /* 0x000fda0003f26070 */
[----:B------:R-:W-:Y:S01]  /*0240*/  @!P1 LEA R2, R5, R0, 0x2 ;  /* 0x0000000005029211 */ /* 0x000fe200078e10ff */
[----:B------:R-:W-:Y:S05]  /*0250*/  @!P1 LDS R3, [R0] ;  /* 0x0000000000039984 */ /* 0x000fea0000000800 */
[----:B------:R-:W1:Y:S02]  /*0260*/  @!P1 LDS R2, [R2] ;  /* 0x0000000002029984 */ /* 0x000e640000000800 */
[----:B-1----:R-:W-:-:S05]  /*0270*/  @!P1 FADD R3, R2, R3 ;  /* 0x0000000302039221 */ /* 0x002fca0000000000 */
[----:B------:R1:W-:Y:S01]  /*0280*/  @!P1 STS [R0], R3 ;  /* 0x0000000300009388 */ /* 0x0003e20000000800 */
[----:B------:R-:W-:Y:S01]  /*0290*/  BAR.SYNC.DEFER_BLOCKING 0x0 ;  /* 0x0000000000007b1d */ /* 0x000fe20000010000 */
[----:B------:R-:W-:Y:S02]  /*02a0*/  ISETP.GT.U32.AND P1, PT, R10, 0x3, PT ;  /* 0x000000030a00780c */ /* 0x000fe40003f24070 */
[----:B------:R-:W-:-:S11]  /*02b0*/  MOV R10, R5 ;  /* 0x00000005000a7202 */ /* 0x000fd60000000f00 */
[----:B-1----:R-:W-:Y:S05]  /*02c0*/  @P1 BRA `(.L_x_4) ;  /* 0xfffffffc00d41947 */ /* 0x002fea000383ffff */
.L_x_3:
[----:B------:R-:W-:Y:S05]  /*02d0*/  @P0 EXIT ;  /* 0x000000000000094d */ /* 0x000fea0003800000 */
[----:B------:R-:W1:Y:S01]  /*02e0*/  S2UR UR5, SR_CgaCtaId ;  /* 0x00000000000579c3 */ /* 0x000e620000008800 */
[----:B------:R-:W-:-:S07]  /*02f0*/  UMOV UR4, 0x400 ;  /* 0x0000040000047882 */ /* 0x000fce0000000000 */
[----:B------:R-:W2:Y:S01]  /*0300*/  LDC.64 R2, c[0x0][0x390] ;  /* 0x0000e400ff027b82 */ /* 0x000ea20000000a00 */
[----:B-1----:R-:W-:Y:S01]  /*0310*/  ULEA UR4, UR5, UR4, 0x18 ;  /* 0x0000000405047291 */ /* 0x002fe2000f8ec0ff */
[----:B--2---:R-:W-:-:S08]  /*0320*/  IMAD.WIDE.U32 R2, R13, 0x4, R2 ;  /* 0x000000040d027825 */ /* 0x004fd000078e0002 */
[----:B------:R-:W1:Y:S04]  /*0330*/  LDS R5, [UR4] ;  /* 0x00000004ff057984 */ /* 0x000e680008000800 */
[----:B-1----:R-:W-:Y:S01]  /*0340*/  STG.E desc[UR6][R2.64], R5 ;  /* 0x0000000502007986 */ /* 0x002fe2000c101906 */
[----:B------:R-:W-:Y:S05]  /*0350*/  EXIT ;  /* 0x000000000000794d */ /* 0x000fea0003800000 */
.L_x_5:
[----:B------:R-:W-:-:S00]  /*0360*/  BRA `(.L_x_5) ;  /* 0xfffffffc00fc7947 */ /* 0x000fc0000383ffff */
[----:B------:R-:W-:-:S00]  /*0370*/  NOP ;  /* 0x0000000000007918 */ /* 0x000fc00000000000 */
        /* <DEDUP_REMOVED lines=8> */
.L_x_6:


//--------------------- .nv.shared._Z14gpu_vector_dotPfS_S_ --------------------------
	.section	.nv.shared._Z14gpu_vector_dotPfS_S_,"aw",@nobits
	.sectionflags	@""
	.align	4
.nv.shared._Z14gpu_vector_dotPfS_S_:
	.zero		3072


//--------------------- .nv.shared.reserved.0     --------------------------
	.section	.nv.shared.reserved.0,"aw",@nobits
	.weak		__nv_reservedSMEM_offset_0_alias
	.size		__nv_reservedSMEM_offset_0_alias, 0, 64
	.other		__nv_reservedSMEM_offset_0_alias,@"STO_CUDA_RESERVED_SHARED STV_DEFAULT"
__nv_reservedSMEM_offset_0_alias:
	.zero		0
	.zero		64


//--------------------- .nv.constant0._Z14gpu_vector_dotPfS_S_ --------------------------
	.section	.nv.constant0._Z14gpu_vector_dotPfS_S_,"a",@progbits
	.sectionflags	@""
	.align	4
.nv.constant0._Z14gpu_vector_dotPfS_S_:
	.zero		920


//--------------------- SYMBOLS --------------------------

	.type		.nv.reservedSmem.offset0,@object
	.size		.nv.reservedSmem.offset0,0x4
	.type		.nv.reservedSmem.cap,@object
	.size		.nv.reservedSmem.cap,0x4
